	.headerflags	@"EF_CUDA_TEXMODE_UNIFIED EF_CUDA_64BIT_ADDRESS EF_CUDA_ACCELERATORS EF_CUDA_SM90 EF_CUDA_VIRTUAL_SM(EF_CUDA_SM90)"
	.elftype	@"ET_EXEC"


//--------------------- .nv.info                  --------------------------
	.section	.nv.info,"",@"SHT_CUDA_INFO"
	.align	4


	//----- nvinfo : EIATTR_REGCOUNT
	.align		4
        /*0000*/ 	.byte	0x04, 0x2f
        /*0002*/ 	.short	(.L_3 - .L_2)
	.align		4
.L_2:
        /*0004*/ 	.word	index@(triton_poi_fused__native_batch_norm_legit_no_training_relu_0)
        /*0008*/ 	.word	0x00000030


	//----- nvinfo : EIATTR_MIN_STACK_SIZE
	.align		4
.L_3:
        /*000c*/ 	.byte	0x04, 0x12
        /*000e*/ 	.short	(.L_5 - .L_4)
	.align		4
.L_4:
        /*0010*/ 	.word	index@(triton_poi_fused__native_batch_norm_legit_no_training_relu_0)
        /*0014*/ 	.word	0x00000000


	//----- nvinfo : EIATTR_FRAME_SIZE
	.align		4
.L_5:
        /*0018*/ 	.byte	0x04, 0x11
        /*001a*/ 	.short	(.L_7 - .L_6)
	.align		4
.L_6:
        /*001c*/ 	.word	index@(triton_poi_fused__native_batch_norm_legit_no_training_relu_0)
        /*0020*/ 	.word	0x00000000


	//----- nvinfo : EIATTR_MIN_STACK_SIZE
	.align		4
.L_7:
        /*0024*/ 	.byte	0x04, 0x12
        /*0026*/ 	.short	(.L_9 - .L_8)
	.align		4
.L_8:
        /*0028*/ 	.word	index@(triton_poi_fused__native_batch_norm_legit_no_training_relu_0)
        /*002c*/ 	.word	0x00000000
.L_9:


//--------------------- .nv.info.triton_poi_fused__native_batch_norm_legit_no_training_relu_0 --------------------------
	.section	.nv.info.triton_poi_fused__native_batch_norm_legit_no_training_relu_0,"",@"SHT_CUDA_INFO"
	.sectionflags	@""
	.align	4


	//----- nvinfo : EIATTR_CUDA_API_VERSION
	.align		4
        /*0000*/ 	.byte	0x04, 0x37
        /*0002*/ 	.short	(.L_11 - .L_10)
.L_10:
        /*0004*/ 	.word	0x0000007c


	//----- nvinfo : EIATTR_KPARAM_INFO
	.align		4
.L_11:
        /*0008*/ 	.byte	0x04, 0x17
        /*000a*/ 	.short	(.L_13 - .L_12)
.L_12:
        /*000c*/ 	.word	0x00000000
        /*0010*/ 	.short	0x0006
        /*0012*/ 	.short	0x0030
        /*0014*/ 	.byte	0x00, 0xf0, 0x11, 0x00


	//----- nvinfo : EIATTR_KPARAM_INFO
	.align		4
.L_13:
        /*0018*/ 	.byte	0x04, 0x17
        /*001a*/ 	.short	(.L_15 - .L_14)
.L_14:
        /*001c*/ 	.word	0x00000000
        /*0020*/ 	.short	0x0005
        /*0022*/ 	.short	0x0028
        /*0024*/ 	.byte	0x00, 0xf4, 0x21, 0x00


	//----- nvinfo : EIATTR_KPARAM_INFO
	.align		4
.L_15:
        /*0028*/ 	.byte	0x04, 0x17
        /*002a*/ 	.short	(.L_17 - .L_16)
.L_16:
        /*002c*/ 	.word	0x00000000
        /*0030*/ 	.short	0x0004
        /*0032*/ 	.short	0x0020
        /*0034*/ 	.byte	0x00, 0xf4, 0x21, 0x00


	//----- nvinfo : EIATTR_KPARAM_INFO
	.align		4
.L_17:
        /*0038*/ 	.byte	0x04, 0x17
        /*003a*/ 	.short	(.L_19 - .L_18)
.L_18:
        /*003c*/ 	.word	0x00000000
        /*0040*/ 	.short	0x0003
        /*0042*/ 	.short	0x0018
        /*0044*/ 	.byte	0x00, 0xf4, 0x21, 0x00


	//----- nvinfo : EIATTR_KPARAM_INFO
	.align		4
.L_19:
        /*0048*/ 	.byte	0x04, 0x17
        /*004a*/ 	.short	(.L_21 - .L_20)
.L_20:
        /*004c*/ 	.word	0x00000000
        /*0050*/ 	.short	0x0002
        /*0052*/ 	.short	0x0010
        /*0054*/ 	.byte	0x00, 0xf4, 0x21, 0x00


	//----- nvinfo : EIATTR_KPARAM_INFO
	.align		4
.L_21:
        /*0058*/ 	.byte	0x04, 0x17
        /*005a*/ 	.short	(.L_23 - .L_22)
.L_22:
        /*005c*/ 	.word	0x00000000
        /*0060*/ 	.short	0x0001
        /*0062*/ 	.short	0x0008
        /*0064*/ 	.byte	0x00, 0xf4, 0x21, 0x00


	//----- nvinfo : EIATTR_KPARAM_INFO
	.align		4
.L_23:
        /*0068*/ 	.byte	0x04, 0x17
        /*006a*/ 	.short	(.L_25 - .L_24)
.L_24:
        /*006c*/ 	.word	0x00000000
        /*0070*/ 	.short	0x0000
        /*0072*/ 	.short	0x0000
        /*0074*/ 	.byte	0x00, 0xf4, 0x21, 0x00


	//----- nvinfo : EIATTR_SPARSE_MMA_MASK
	.align		4
.L_25:
        /*0078*/ 	.byte	0x03, 0x50
        /*007a*/ 	.short	0x0000


	//----- nvinfo : EIATTR_MAXREG_COUNT
	.align		4
        /*007c*/ 	.byte	0x03, 0x1b
        /*007e*/ 	.short	0x00ff


	//----- nvinfo : EIATTR_EXIT_INSTR_OFFSETS
	.align		4
        /*0080*/ 	.byte	0x04, 0x1c
        /*0082*/ 	.short	(.L_27 - .L_26)


	//   ....[0]....
.L_26:
        /*0084*/ 	.word	0x00001240


	//   ....[1]....
        /*0088*/ 	.word	0x00001260


	//----- nvinfo : EIATTR_REQNTID
	.align		4
.L_27:
        /*008c*/ 	.byte	0x04, 0x10
        /*008e*/ 	.short	(.L_29 - .L_28)
.L_28:
        /*0090*/ 	.word	0x00000080
        /*0094*/ 	.word	0x00000001
        /*0098*/ 	.word	0x00000001


	//----- nvinfo : EIATTR_CBANK_PARAM_SIZE
	.align		4
.L_29:
        /*009c*/ 	.byte	0x03, 0x19
        /*009e*/ 	.short	0x0034


	//----- nvinfo : EIATTR_PARAM_CBANK
	.align		4
        /*00a0*/ 	.byte	0x04, 0x0a
        /*00a2*/ 	.short	(.L_31 - .L_30)
	.align		4
.L_30:
        /*00a4*/ 	.word	index@(.nv.constant0.triton_poi_fused__native_batch_norm_legit_no_training_relu_0)
        /*00a8*/ 	.short	0x0210
        /*00aa*/ 	.short	0x0034


	//----- nvinfo : EIATTR_SW_WAR
	.align		4
.L_31:
        /*00ac*/ 	.byte	0x04, 0x36
        /*00ae*/ 	.short	(.L_33 - .L_32)
.L_32:
        /*00b0*/ 	.word	0x00000008
.L_33:


//--------------------- .nv.callgraph             --------------------------
	.section	.nv.callgraph,"",@"SHT_CUDA_CALLGRAPH"
	.align	4
	.sectionentsize	8
	.align		4
        /*0000*/ 	.word	0x00000000
	.align		4
        /*0004*/ 	.word	0xffffffff
	.align		4
        /*0008*/ 	.word	0x00000000
	.align		4
        /*000c*/ 	.word	0xfffffffe
	.align		4
        /*0010*/ 	.word	0x00000000
	.align		4
        /*0014*/ 	.word	0xfffffffd
	.align		4
        /*0018*/ 	.word	0x00000000
	.align		4
        /*001c*/ 	.word	0xfffffffc


//--------------------- .nv.constant4             --------------------------
	.section	.nv.constant4,"a",@progbits
	.align	8
	.align		8
.nv.constant4:
        /*0000*/ 	.dword	_$_str
	.align		8
        /*0008*/ 	.dword	_$_str_$_2


//--------------------- .text.triton_poi_fused__native_batch_norm_legit_no_training_relu_0 --------------------------
	.section	.text.triton_poi_fused__native_batch_norm_legit_no_training_relu_0,"ax",@progbits
	.align	128
        .global         triton_poi_fused__native_batch_norm_legit_no_training_relu_0
        .type           triton_poi_fused__native_batch_norm_legit_no_training_relu_0,@function
        .size           triton_poi_fused__native_batch_norm_legit_no_training_relu_0,(.L_x_1 - triton_poi_fused__native_batch_norm_legit_no_training_relu_0)
        .other          triton_poi_fused__native_batch_norm_legit_no_training_relu_0,@"STO_CUDA_ENTRY STV_DEFAULT"
triton_poi_fused__native_batch_norm_legit_no_training_relu_0:
.text.triton_poi_fused__native_batch_norm_legit_no_training_relu_0:
[----:B------:R-:W0:Y:S01]  /*0000*/  LDC R1, c[0x0][0x28] ;  /* 0x00000a00ff017b82 */ /* 0x000e220000000800 */
[----:B------:R-:W1:Y:S07]  /*0010*/  S2R R0, SR_TID.X ;  /* 0x0000000000007919 */ /* 0x000e6e0000002100 */
[----:B------:R-:W2:Y:S01]  /*0020*/  LDC.64 R10, c[0x0][0x220] ;  /* 0x00008800ff0a7b82 */ /* 0x000ea20000000a00 */
[----:B------:R-:W-:Y:S01]  /*0030*/  CS2R R40, SRZ ;  /* 0x0000000000287805 */ /* 0x000fe2000001ff00 */
[----:B------:R-:W-:Y:S01]  /*0040*/  ULDC.64 UR4, c[0x0][0x208] ;  /* 0x0000820000047ab9 */ /* 0x000fe20000000a00 */
[----:B------:R-:W3:Y:S01]  /*0050*/  S2R R3, SR_CTAID.X ;  /* 0x0000000000037919 */ /* 0x000ee20000002500 */
[----:B------:R-:W-:-:S02]  /*0060*/  CS2R R38, SRZ ;  /* 0x0000000000267805 */ /* 0x000fc4000001ff00 */
[----:B------:R-:W-:Y:S02]  /*0070*/  CS2R R42, SRZ ;  /* 0x00000000002a7805 */ /* 0x000fe4000001ff00 */
[----:B------:R-:W4:Y:S01]  /*0080*/  LDC.64 R18, c[0x0][0x218] ;  /* 0x00008600ff127b82 */ /* 0x000f220000000a00 */
[----:B-1----:R-:W-:-:S04]  /*0090*/  SHF.L.U32 R0, R0, 0x2, RZ ;  /* 0x0000000200007819 */ /* 0x002fc800000006ff */
[----:B------:R-:W-:-:S05]  /*00a0*/  LOP3.LUT R0, R0, 0x1fc, RZ, 0xc0, !PT ;  /* 0x000001fc00007812 */ /* 0x000fca00078ec0ff */
[----:B---3--:R-:W-:-:S04]  /*00b0*/  IMAD R0, R3, 0x400, R0 ;  /* 0x0000040003007824 */ /* 0x008fc800078e0200 */
[C---:B------:R-:W-:Y:S01]  /*00c0*/  VIADD R3, R0.reuse, 0x2 ;  /* 0x0000000200037836 */ /* 0x040fe20000000000 */
[----:B------:R-:W-:Y:S01]  /*00d0*/  IADD3 R2, R0, 0x1, RZ ;  /* 0x0000000100027810 */ /* 0x000fe20007ffe0ff */
[C---:B------:R-:W-:Y:S01]  /*00e0*/  IMAD.HI R4, R0.reuse, 0x5397829d, RZ ;  /* 0x5397829d00047827 */ /* 0x040fe200078e02ff */
[----:B------:R-:W-:Y:S02]  /*00f0*/  ISETP.GE.AND P1, PT, R0, 0x18800, PT ;  /* 0x000188000000780c */ /* 0x000fe40003f26270 */
[----:B------:R-:W-:Y:S01]  /*0100*/  IADD3 R14, R0, 0x200, RZ ;  /* 0x00000200000e7810 */ /* 0x000fe20007ffe0ff */
[----:B------:R-:W-:-:S04]  /*0110*/  IMAD.HI R2, R2, 0x5397829d, RZ ;  /* 0x5397829d02027827 */ /* 0x000fc800078e02ff */
[----:B------:R-:W-:Y:S01]  /*0120*/  IMAD.HI R6, R3, 0x5397829d, RZ ;  /* 0x5397829d03067827 */ /* 0x000fe200078e02ff */
[----:B------:R-:W-:Y:S02]  /*0130*/  SHF.R.U32.HI R3, RZ, 0x1f, R4 ;  /* 0x0000001fff037819 */ /* 0x000fe40000011604 */
[----:B------:R-:W-:Y:S02]  /*0140*/  SHF.R.U32.HI R5, RZ, 0x1f, R2 ;  /* 0x0000001fff057819 */ /* 0x000fe40000011602 */
[----:B------:R-:W-:Y:S02]  /*0150*/  LEA.HI.SX32 R3, R4, R3, 0x1c ;  /* 0x0000000304037211 */ /* 0x000fe400078fe2ff */
[----:B------:R-:W-:Y:S02]  /*0160*/  LEA.HI.SX32 R5, R2, R5, 0x1c ;  /* 0x0000000502057211 */ /* 0x000fe400078fe2ff */
[----:B------:R-:W-:Y:S02]  /*0170*/  IADD3 R2, R0, 0x3, RZ ;  /* 0x0000000300027810 */ /* 0x000fe40007ffe0ff */
[----:B------:R-:W-:-:S02]  /*0180*/  SHF.R.S32.HI R4, RZ, 0x1f, R3 ;  /* 0x0000001fff047819 */ /* 0x000fc40000011403 */
[----:B------:R-:W-:Y:S01]  /*0190*/  SHF.R.U32.HI R7, RZ, 0x1f, R6 ;  /* 0x0000001fff077819 */ /* 0x000fe20000011606 */
[----:B------:R-:W-:Y:S01]  /*01a0*/  IMAD.HI R2, R2, 0x5397829d, RZ ;  /* 0x5397829d02027827 */ /* 0x000fe200078e02ff */
[----:B------:R-:W-:Y:S02]  /*01b0*/  LEA.HI R4, R4, R3, RZ, 0x9 ;  /* 0x0000000304047211 */ /* 0x000fe400078f48ff */
[----:B------:R-:W-:Y:S02]  /*01c0*/  LEA.HI.SX32 R7, R6, R7, 0x1c ;  /* 0x0000000706077211 */ /* 0x000fe400078fe2ff */
[----:B------:R-:W-:Y:S02]  /*01d0*/  LOP3.LUT R4, R4, 0xfffffe00, RZ, 0xc0, !PT ;  /* 0xfffffe0004047812 */ /* 0x000fe400078ec0ff */
[----:B------:R-:W-:Y:S02]  /*01e0*/  SHF.R.S32.HI R6, RZ, 0x1f, R5 ;  /* 0x0000001fff067819 */ /* 0x000fe40000011405 */
[----:B------:R-:W-:Y:S01]  /*01f0*/  SHF.R.U32.HI R9, RZ, 0x1f, R2 ;  /* 0x0000001fff097819 */ /* 0x000fe20000011602 */
[----:B------:R-:W-:Y:S01]  /*0200*/  IMAD.IADD R25, R3, 0x1, -R4 ;  /* 0x0000000103197824 */ /* 0x000fe200078e0a04 */
[----:B------:R-:W-:-:S02]  /*0210*/  LEA.HI R6, R6, R5, RZ, 0x9 ;  /* 0x0000000506067211 */ /* 0x000fc400078f48ff */
[----:B------:R-:W-:Y:S01]  /*0220*/  LEA.HI.SX32 R9, R2, R9, 0x1c ;  /* 0x0000000902097211 */ /* 0x000fe200078fe2ff */
[----:B--2---:R-:W-:Y:S01]  /*0230*/  IMAD.WIDE R2, R25, 0x4, R10 ;  /* 0x0000000419027825 */ /* 0x004fe200078e020a */
[----:B------:R-:W-:Y:S02]  /*0240*/  SHF.R.S32.HI R8, RZ, 0x1f, R7 ;  /* 0x0000001fff087819 */ /* 0x000fe40000011407 */
[----:B------:R-:W-:Y:S02]  /*0250*/  LOP3.LUT R6, R6, 0xfffffe00, RZ, 0xc0, !PT ;  /* 0xfffffe0006067812 */ /* 0x000fe400078ec0ff */
[----:B------:R-:W-:Y:S01]  /*0260*/  SHF.R.S32.HI R4, RZ, 0x1f, R9 ;  /* 0x0000001fff047819 */ /* 0x000fe20000011409 */
[----:B------:R1:W2:Y:S01]  /*0270*/  @!P1 LDG.E.EL R41, desc[UR4][R2.64] ;  /* 0x0000000402299981 */ /* 0x0002a2000c2e1900 */
[----:B------:R-:W-:Y:S02]  /*0280*/  LEA.HI R8, R8, R7, RZ, 0x9 ;  /* 0x0000000708087211 */ /* 0x000fe400078f48ff */
[----:B------:R-:W-:-:S02]  /*0290*/  IADD3 R30, R5, -R6, RZ ;  /* 0x80000006051e7210 */ /* 0x000fc40007ffe0ff */
[----:B------:R-:W-:Y:S02]  /*02a0*/  LEA.HI R6, R4, R9, RZ, 0x9 ;  /* 0x0000000904067211 */ /* 0x000fe400078f48ff */
[----:B------:R-:W-:Y:S01]  /*02b0*/  LOP3.LUT R8, R8, 0xfffffe00, RZ, 0xc0, !PT ;  /* 0xfffffe0008087812 */ /* 0x000fe200078ec0ff */
[----:B------:R-:W-:Y:S01]  /*02c0*/  IMAD.WIDE R4, R30, 0x4, R10 ;  /* 0x000000041e047825 */ /* 0x000fe200078e020a */
[----:B------:R-:W-:-:S03]  /*02d0*/  LOP3.LUT R12, R6, 0xfffffe00, RZ, 0xc0, !PT ;  /* 0xfffffe00060c7812 */ /* 0x000fc600078ec0ff */
[----:B------:R-:W-:Y:S01]  /*02e0*/  IMAD.IADD R27, R7, 0x1, -R8 ;  /* 0x00000001071b7824 */ /* 0x000fe200078e0a08 */
[----:B------:R-:W-:Y:S01]  /*02f0*/  IADD3 R12, R9, -R12, RZ ;  /* 0x8000000c090c7210 */ /* 0x000fe20007ffe0ff */
[----:B------:R-:W-:Y:S01]  /*0300*/  IMAD.HI R8, R14, 0x5397829d, RZ ;  /* 0x5397829d0e087827 */ /* 0x000fe200078e02ff */
[----:B------:R3:W5:Y:S03]  /*0310*/  @!P1 LDG.E.EL R39, desc[UR4][R4.64] ;  /* 0x0000000404279981 */ /* 0x000766000c2e1900 */
[----:B-1----:R-:W-:Y:S01]  /*0320*/  IMAD.WIDE R2, R12, 0x4, R10 ;  /* 0x000000040c027825 */ /* 0x002fe200078e020a */
[----:B------:R-:W-:-:S03]  /*0330*/  SHF.R.U32.HI R13, RZ, 0x1f, R8 ;  /* 0x0000001fff0d7819 */ /* 0x000fc60000011608 */
[----:B------:R-:W-:Y:S01]  /*0340*/  IMAD.WIDE R6, R27, 0x4, R10 ;  /* 0x000000041b067825 */ /* 0x000fe200078e020a */
[----:B------:R-:W-:Y:S01]  /*0350*/  LEA.HI.SX32 R31, R8, R13, 0x1c ;  /* 0x0000000d081f7211 */ /* 0x000fe200078fe2ff */
[----:B------:R-:W5:Y:S01]  /*0360*/  @!P1 LDG.E.EL R40, desc[UR4][R2.64] ;  /* 0x0000000402289981 */ /* 0x000f62000c2e1900 */
[----:B------:R-:W-:Y:S01]  /*0370*/  IADD3 R8, R0, 0x201, RZ ;  /* 0x0000020100087810 */ /* 0x000fe20007ffe0ff */
[----:B------:R-:W-:Y:S02]  /*0380*/  VIADD R9, R0, 0x202 ;  /* 0x0000020200097836 */ /* 0x000fe40000000000 */
[----:B------:R1:W5:Y:S01]  /*0390*/  @!P1 LDG.E.EL R42, desc[UR4][R6.64] ;  /* 0x00000004062a9981 */ /* 0x000362000c2e1900 */
[----:B---3--:R-:W-:Y:S01]  /*03a0*/  SHF.R.S32.HI R4, RZ, 0x1f, R31 ;  /* 0x0000001fff047819 */ /* 0x008fe2000001141f */
[----:B------:R-:W-:-:S04]  /*03b0*/  IMAD.HI R8, R8, 0x5397829d, RZ ;  /* 0x5397829d08087827 */ /* 0x000fc800078e02ff */
[----:B------:R-:W-:Y:S01]  /*03c0*/  IMAD.HI R9, R9, 0x5397829d, RZ ;  /* 0x5397829d09097827 */ /* 0x000fe200078e02ff */
[----:B------:R-:W-:Y:S02]  /*03d0*/  SHF.R.U32.HI R5, RZ, 0x1f, R8 ;  /* 0x0000001fff057819 */ /* 0x000fe40000011608 */
[----:B01----:R-:W-:Y:S02]  /*03e0*/  LEA.HI R7, R4, R31, RZ, 0x9 ;  /* 0x0000001f04077211 */ /* 0x003fe400078f48ff */
[----:B------:R-:W-:Y:S02]  /*03f0*/  SHF.R.U32.HI R4, RZ, 0x1f, R9 ;  /* 0x0000001fff047819 */ /* 0x000fe40000011609 */
[----:B------:R-:W-:Y:S02]  /*0400*/  LEA.HI.SX32 R5, R8, R5, 0x1c ;  /* 0x0000000508057211 */ /* 0x000fe400078fe2ff */
[----:B------:R-:W-:Y:S02]  /*0410*/  LEA.HI.SX32 R4, R9, R4, 0x1c ;  /* 0x0000000409047211 */ /* 0x000fe400078fe2ff */
[----:B------:R-:W-:-:S02]  /*0420*/  IADD3 R13, R0, 0x203, RZ ;  /* 0x00000203000d7810 */ /* 0x000fc40007ffe0ff */
[----:B------:R-:W-:Y:S02]  /*0430*/  SHF.R.S32.HI R8, RZ, 0x1f, R5 ;  /* 0x0000001fff087819 */ /* 0x000fe40000011405 */
[----:B------:R-:W-:Y:S01]  /*0440*/  SHF.R.S32.HI R3, RZ, 0x1f, R4 ;  /* 0x0000001fff037819 */ /* 0x000fe20000011404 */
[----:B------:R-:W-:Y:S01]  /*0450*/  IMAD.HI R13, R13, 0x5397829d, RZ ;  /* 0x5397829d0d0d7827 */ /* 0x000fe200078e02ff */
[----:B------:R-:W-:Y:S02]  /*0460*/  ISETP.GE.AND P0, PT, R14, 0x18800, PT ;  /* 0x000188000e00780c */ /* 0x000fe40003f06270 */
[----:B------:R-:W-:Y:S02]  /*0470*/  LOP3.LUT R14, R7, 0xfffffe00, RZ, 0xc0, !PT ;  /* 0xfffffe00070e7812 */ /* 0x000fe400078ec0ff */
[----:B------:R-:W-:Y:S02]  /*0480*/  LEA.HI R8, R8, R5, RZ, 0x9 ;  /* 0x0000000508087211 */ /* 0x000fe400078f48ff */
[----:B------:R-:W-:-:S02]  /*0490*/  LEA.HI R3, R3, R4, RZ, 0x9 ;  /* 0x0000000403037211 */ /* 0x000fc400078f48ff */
[----:B------:R-:W-:Y:S02]  /*04a0*/  SHF.R.U32.HI R6, RZ, 0x1f, R13 ;  /* 0x0000001fff067819 */ /* 0x000fe4000001160d */
[----:B------:R-:W-:Y:S02]  /*04b0*/  IADD3 R31, R31, -R14, RZ ;  /* 0x8000000e1f1f7210 */ /* 0x000fe40007ffe0ff */
[----:B------:R-:W-:Y:S02]  /*04c0*/  LOP3.LUT R2, R8, 0xfffffe00, RZ, 0xc0, !PT ;  /* 0xfffffe0008027812 */ /* 0x000fe400078ec0ff */
[----:B------:R-:W-:Y:S02]  /*04d0*/  CS2R R36, SRZ ;  /* 0x0000000000247805 */ /* 0x000fe4000001ff00 */
[----:B------:R-:W-:Y:S01]  /*04e0*/  LOP3.LUT R3, R3, 0xfffffe00, RZ, 0xc0, !PT ;  /* 0xfffffe0003037812 */ /* 0x000fe200078ec0ff */
[----:B------:R-:W-:Y:S01]  /*04f0*/  IMAD.WIDE R28, R31, 0x4, R10 ;  /* 0x000000041f1c7825 */ /* 0x000fe200078e020a */
[----:B------:R-:W-:Y:S01]  /*0500*/  LEA.HI.SX32 R6, R13, R6, 0x1c ;  /* 0x000000060d067211 */ /* 0x000fe200078fe2ff */
[----:B------:R-:W0:Y:S01]  /*0510*/  LDC.64 R14, c[0x0][0x228] ;  /* 0x00008a00ff0e7b82 */ /* 0x000e220000000a00 */
[----:B------:R-:W-:Y:S01]  /*0520*/  IADD3 R13, R4, -R3, RZ ;  /* 0x80000003040d7210 */ /* 0x000fe20007ffe0ff */
[----:B------:R-:W-:Y:S01]  /*0530*/  IMAD.IADD R45, R5, 0x1, -R2 ;  /* 0x00000001052d7824 */ /* 0x000fe200078e0a02 */
[----:B------:R-:W-:Y:S01]  /*0540*/  CS2R R2, SRZ ;  /* 0x0000000000027805 */ /* 0x000fe2000001ff00 */
[----:B----4-:R-:W-:Y:S01]  /*0550*/  IMAD.WIDE R20, R27, 0x4, R18 ;  /* 0x000000041b147825 */ /* 0x010fe200078e0212 */
[----:B------:R-:W-:Y:S01]  /*0560*/  SHF.R.S32.HI R7, RZ, 0x1f, R6 ;  /* 0x0000001fff077819 */ /* 0x000fe20000011406 */
[----:B------:R-:W3:Y:S03]  /*0570*/  @!P0 LDG.E.EL R37, desc[UR4][R28.64] ;  /* 0x000000041c258981 */ /* 0x000ee6000c2e1900 */
[----:B------:R-:W-:Y:S01]  /*0580*/  LEA.HI R7, R7, R6, RZ, 0x9 ;  /* 0x0000000607077211 */ /* 0x000fe200078f48ff */
[----:B------:R1:W4:Y:S01]  /*0590*/  @!P1 LDG.E.EL R3, desc[UR4][R20.64] ;  /* 0x0000000414039981 */ /* 0x000322000c2e1900 */
[----:B------:R-:W-:-:S02]  /*05a0*/  CS2R R4, SRZ ;  /* 0x0000000000047805 */ /* 0x000fc4000001ff00 */
[----:B------:R-:W-:Y:S01]  /*05b0*/  LOP3.LUT R7, R7, 0xfffffe00, RZ, 0xc0, !PT ;  /* 0xfffffe0007077812 */ /* 0x000fe200078ec0ff */
[----:B------:R-:W-:-:S04]  /*05c0*/  IMAD.WIDE R16, R12, 0x4, R18 ;  /* 0x000000040c107825 */ /* 0x000fc800078e0212 */
[--C-:B-1----:R-:W-:Y:S01]  /*05d0*/  IMAD.WIDE R20, R45, 0x4, R10.reuse ;  /* 0x000000042d147825 */ /* 0x102fe200078e020a */
[----:B------:R-:W-:Y:S01]  /*05e0*/  IADD3 R35, R6, -R7, RZ ;  /* 0x8000000706237210 */ /* 0x000fe20007ffe0ff */
[----:B------:R1:W4:Y:S04]  /*05f0*/  @!P1 LDG.E.EL R4, desc[UR4][R16.64] ;  /* 0x0000000410049981 */ /* 0x000328000c2e1900 */
[----:B------:R-:W4:Y:S01]  /*0600*/  @!P0 LDG.E.EL R38, desc[UR4][R20.64] ;  /* 0x0000000414268981 */ /* 0x000f22000c2e1900 */
[----:B-1----:R-:W-:-:S04]  /*0610*/  IMAD.WIDE R16, R13, 0x4, R10 ;  /* 0x000000040d107825 */ /* 0x002fc800078e020a */
[----:B------:R-:W-:Y:S01]  /*0620*/  IMAD.WIDE R10, R35, 0x4, R10 ;  /* 0x00000004230a7825 */ /* 0x000fe200078e020a */
[----:B------:R1:W4:Y:S04]  /*0630*/  @!P0 LDG.E.EL R43, desc[UR4][R16.64] ;  /* 0x00000004102b8981 */ /* 0x000328000c2e1900 */
[----:B------:R0:W4:Y:S01]  /*0640*/  @!P0 LDG.E.EL R36, desc[UR4][R10.64] ;  /* 0x000000040a248981 */ /* 0x000122000c2e1900 */
[----:B------:R-:W-:Y:S01]  /*0650*/  CS2R R32, SRZ ;  /* 0x0000000000207805 */ /* 0x000fe2000001ff00 */
[----:B------:R-:W-:-:S04]  /*0660*/  IMAD.WIDE R8, R25, 0x4, R18 ;  /* 0x0000000419087825 */ /* 0x000fc800078e0212 */
[--C-:B------:R-:W-:Y:S01]  /*0670*/  IMAD.WIDE R22, R30, 0x4, R18.reuse ;  /* 0x000000041e167825 */ /* 0x100fe200078e0212 */
[----:B------:R0:W4:Y:S01]  /*0680*/  @!P1 LDG.E.EL R33, desc[UR4][R8.64] ;  /* 0x0000000408219981 */ /* 0x000122000c2e1900 */
[----:B------:R-:W-:Y:S01]  /*0690*/  CS2R R6, SRZ ;  /* 0x0000000000067805 */ /* 0x000fe2000001ff00 */
[----:B-1----:R-:W1:Y:S01]  /*06a0*/  LDC.64 R16, c[0x0][0x230] ;  /* 0x00008c00ff107b82 */ /* 0x002e620000000a00 */
[--C-:B------:R-:W-:Y:S01]  /*06b0*/  IMAD.WIDE R28, R45, 0x4, R18.reuse ;  /* 0x000000042d1c7825 */ /* 0x100fe200078e0212 */
[----:B------:R0:W4:Y:S02]  /*06c0*/  @!P1 LDG.E.EL R2, desc[UR4][R22.64] ;  /* 0x0000000416029981 */ /* 0x000124000c2e1900 */
[----:B0-----:R-:W-:Y:S02]  /*06d0*/  CS2R R10, SRZ ;  /* 0x00000000000a7805 */ /* 0x001fe4000001ff00 */
[----:B------:R-:W4:Y:S01]  /*06e0*/  @!P0 LDG.E.EL R6, desc[UR4][R28.64] ;  /* 0x000000041c068981 */ /* 0x000f22000c2e1900 */
[----:B------:R-:W-:-:S04]  /*06f0*/  IMAD.WIDE R8, R31, 0x4, R18 ;  /* 0x000000041f087825 */ /* 0x000fc800078e0212 */
[--C-:B------:R-:W-:Y:S01]  /*0700*/  IMAD.WIDE R22, R13, 0x4, R18.reuse ;  /* 0x000000040d167825 */ /* 0x100fe200078e0212 */
[----:B------:R0:W4:Y:S03]  /*0710*/  @!P0 LDG.E.EL R5, desc[UR4][R8.64] ;  /* 0x0000000408058981 */ /* 0x000126000c2e1900 */
[----:B------:R-:W-:Y:S01]  /*0720*/  IMAD.WIDE R18, R35, 0x4, R18 ;  /* 0x0000000423127825 */ /* 0x000fe200078e0212 */
[----:B------:R0:W4:Y:S02]  /*0730*/  @!P0 LDG.E.EL R7, desc[UR4][R22.64] ;  /* 0x0000000416078981 */ /* 0x000124000c2e1900 */
[----:B0-----:R-:W-:Y:S01]  /*0740*/  CS2R R8, SRZ ;  /* 0x0000000000087805 */ /* 0x001fe2000001ff00 */
[----:B------:R-:W-:-:S05]  /*0750*/  IMAD.WIDE R28, R25, 0x4, R14 ;  /* 0x00000004191c7825 */ /* 0x000fca00078e020e */
[----:B------:R0:W4:Y:S01]  /*0760*/  @!P0 LDG.E.EL R8, desc[UR4][R18.64] ;  /* 0x0000000412088981 */ /* 0x000122000c2e1900 */
[----:B------:R-:W-:Y:S01]  /*0770*/  IMAD.WIDE R22, R30, 0x4, R14 ;  /* 0x000000041e167825 */ /* 0x000fe200078e020e */
[----:B------:R-:W-:Y:S02]  /*0780*/  CS2R R20, SRZ ;  /* 0x0000000000147805 */ /* 0x000fe4000001ff00 */
[----:B------:R0:W4:Y:S01]  /*0790*/  @!P1 LDG.E.EL R9, desc[UR4][R28.64] ;  /* 0x000000041c099981 */ /* 0x000122000c2e1900 */
[----:B------:R-:W-:-:S03]  /*07a0*/  IMAD.MOV.U32 R24, RZ, RZ, RZ ;  /* 0x000000ffff187224 */ /* 0x000fc600078e00ff */
[----:B------:R1:W4:Y:S01]  /*07b0*/  @!P1 LDG.E.EL R10, desc[UR4][R22.64] ;  /* 0x00000004160a9981 */ /* 0x000322000c2e1900 */
[----:B0-----:R-:W-:-:S04]  /*07c0*/  IMAD.WIDE R18, R27, 0x4, R14 ;  /* 0x000000041b127825 */ /* 0x001fc800078e020e */
[----:B------:R-:W-:Y:S01]  /*07d0*/  IMAD.WIDE R28, R12, 0x4, R14 ;  /* 0x000000040c1c7825 */ /* 0x000fe200078e020e */
[----:B------:R0:W4:Y:S01]  /*07e0*/  @!P1 LDG.E.EL R11, desc[UR4][R18.64] ;  /* 0x00000004120b9981 */ /* 0x000122000c2e1900 */
[----:B-1----:R-:W-:-:S03]  /*07f0*/  CS2R R22, SRZ ;  /* 0x0000000000167805 */ /* 0x002fc6000001ff00 */
[----:B------:R1:W4:Y:S01]  /*0800*/  @!P1 LDG.E.EL R20, desc[UR4][R28.64] ;  /* 0x000000041c149981 */ /* 0x000322000c2e1900 */
[----:B0-----:R-:W-:-:S04]  /*0810*/  IMAD.WIDE R18, R31, 0x4, R14 ;  /* 0x000000041f127825 */ /* 0x001fc800078e020e */
[--C-:B-1----:R-:W-:Y:S01]  /*0820*/  IMAD.WIDE R28, R45, 0x4, R14.reuse ;  /* 0x000000042d1c7825 */ /* 0x102fe200078e020e */
[----:B------:R0:W4:Y:S04]  /*0830*/  @!P0 LDG.E.EL R21, desc[UR4][R18.64] ;  /* 0x0000000412158981 */ /* 0x000128000c2e1900 */
[----:B------:R1:W4:Y:S01]  /*0840*/  @!P0 LDG.E.EL R22, desc[UR4][R28.64] ;  /* 0x000000041c168981 */ /* 0x000322000c2e1900 */
[----:B0-----:R-:W-:-:S04]  /*0850*/  IMAD.WIDE R18, R13, 0x4, R14 ;  /* 0x000000040d127825 */ /* 0x001fc800078e020e */
[----:B------:R-:W-:Y:S01]  /*0860*/  IMAD.WIDE R14, R35, 0x4, R14 ;  /* 0x00000004230e7825 */ /* 0x000fe200078e020e */
[----:B------:R0:W4:Y:S03]  /*0870*/  @!P0 LDG.E.EL R23, desc[UR4][R18.64] ;  /* 0x0000000412178981 */ /* 0x000126000c2e1900 */
[--C-:B-1----:R-:W-:Y:S01]  /*0880*/  IMAD.WIDE R28, R25, 0x4, R16.reuse ;  /* 0x00000004191c7825 */ /* 0x102fe200078e0210 */
[----:B------:R1:W4:Y:S01]  /*0890*/  @!P0 LDG.E.EL R24, desc[UR4][R14.64] ;  /* 0x000000040e188981 */ /* 0x000322000c2e1900 */
[----:B------:R-:W-:Y:S02]  /*08a0*/  MOV R25, RZ ;  /* 0x000000ff00197202 */ /* 0x000fe40000000f00 */
[----:B0-----:R-:W-:-:S04]  /*08b0*/  IMAD.WIDE R18, R30, 0x4, R16 ;  /* 0x000000041e127825 */ /* 0x001fc800078e0210 */
[--C-:B-1----:R-:W-:Y:S01]  /*08c0*/  IMAD.WIDE R14, R27, 0x4, R16.reuse ;  /* 0x000000041b0e7825 */ /* 0x102fe200078e0210 */
[----:B------:R-:W-:Y:S01]  /*08d0*/  HFMA2.MMA R27, -RZ, RZ, 0, 0 ;  /* 0x00000000ff1b7435 */ /* 0x000fe200000001ff */
[----:B------:R0:W4:Y:S02]  /*08e0*/  @!P1 LDG.E.EL R25, desc[UR4][R18.64] ;  /* 0x0000000412199981 */ /* 0x000124000c2e1900 */
[----:B------:R-:W-:Y:S02]  /*08f0*/  IMAD.MOV.U32 R34, RZ, RZ, RZ ;  /* 0x000000ffff227224 */ /* 0x000fe400078e00ff */
[----:B0-----:R-:W-:-:S05]  /*0900*/  IMAD.WIDE R18, R12, 0x4, R16 ;  /* 0x000000040c127825 */ /* 0x001fca00078e0210 */
[----:B------:R0:W4:Y:S01]  /*0910*/  @!P1 LDG.E.EL R27, desc[UR4][R18.64] ;  /* 0x00000004121b9981 */ /* 0x000122000c2e1900 */
[----:B------:R-:W-:Y:S02]  /*0920*/  IMAD.MOV.U32 R30, RZ, RZ, RZ ;  /* 0x000000ffff1e7224 */ /* 0x000fe400078e00ff */
[----:B------:R-:W-:-:S04]  /*0930*/  IMAD.WIDE R44, R45, 0x4, R16 ;  /* 0x000000042d2c7825 */ /* 0x000fc800078e0210 */
[----:B------:R1:W4:Y:S01]  /*0940*/  @!P1 LDG.E.EL R30, desc[UR4][R14.64] ;  /* 0x000000040e1e9981 */ /* 0x000322000c2e1900 */
[----:B0-----:R-:W-:-:S05]  /*0950*/  IMAD.WIDE R18, R13, 0x4, R16 ;  /* 0x000000040d127825 */ /* 0x001fca00078e0210 */
[----:B------:R-:W4:Y:S01]  /*0960*/  @!P0 LDG.E.EL R34, desc[UR4][R18.64] ;  /* 0x0000000412228981 */ /* 0x000f22000c2e1900 */
[----:B-1----:R-:W-:-:S04]  /*0970*/  IMAD.WIDE R14, R31, 0x4, R16 ;  /* 0x000000041f0e7825 */ /* 0x002fc800078e0210 */
[----:B------:R-:W-:Y:S01]  /*0980*/  IMAD.WIDE R16, R35, 0x4, R16 ;  /* 0x0000000423107825 */ /* 0x000fe200078e0210 */
[----:B------:R-:W-:Y:S01]  /*0990*/  HFMA2.MMA R35, -RZ, RZ, 0, 0 ;  /* 0x00000000ff237435 */ /* 0x000fe200000001ff */
[----:B------:R-:W-:Y:S01]  /*09a0*/  MOV R31, RZ ;  /* 0x000000ff001f7202 */ /* 0x000fe20000000f00 */
[----:B------:R-:W-:Y:S01]  /*09b0*/  HFMA2.MMA R26, -RZ, RZ, 0, 0 ;  /* 0x00000000ff1a7435 */ /* 0x000fe200000001ff */
[----:B------:R-:W4:Y:S04]  /*09c0*/  @!P0 LDG.E.EL R32, desc[UR4][R14.64] ;  /* 0x000000040e208981 */ /* 0x000f28000c2e1900 */
[----:B------:R-:W4:Y:S04]  /*09d0*/  @!P0 LDG.E.EL R31, desc[UR4][R44.64] ;  /* 0x000000042c1f8981 */ /* 0x000f28000c2e1900 */
[----:B------:R0:W4:Y:S04]  /*09e0*/  @!P0 LDG.E.EL R35, desc[UR4][R16.64] ;  /* 0x0000000410238981 */ /* 0x000128000c2e1900 */
[----:B------:R1:W4:Y:S01]  /*09f0*/  @!P1 LDG.E.EL R26, desc[UR4][R28.64] ;  /* 0x000000041c1a9981 */ /* 0x000322000c2e1900 */
[----:B0-----:R-:W-:Y:S01]  /*0a00*/  MOV R16, 0x3e800000 ;  /* 0x3e80000000107802 */ /* 0x001fe20000000f00 */
[----:B-1----:R-:W0:Y:S01]  /*0a10*/  LDC.64 R28, c[0x0][0x210] ;  /* 0x00008400ff1c7b82 */ /* 0x002e220000000a00 */
[----:B--2---:R-:W-:-:S06]  /*0a20*/  FADD R41, R41, 9.9999997473787516356e-06 ;  /* 0x3727c5ac29297421 */ /* 0x004fcc0000000000 */
[----:B------:R-:W1:Y:S01]  /*0a30*/  MUFU.SQRT R41, R41 ;  /* 0x0000002900297308 */ /* 0x000e620000002000 */
[----:B-----5:R-:W-:-:S07]  /*0a40*/  FADD R39, R39, 9.9999997473787516356e-06 ;  /* 0x3727c5ac27277421 */ /* 0x020fce0000000000 */
[----:B------:R-:W2:Y:S01]  /*0a50*/  MUFU.SQRT R18, R39 ;  /* 0x0000002700127308 */ /* 0x000ea20000002000 */
[C---:B-1----:R-:W-:Y:S01]  /*0a60*/  FSETP.GT.AND P3, PT, R41.reuse, 8.50705917302346158658e+37, PT ;  /* 0x7e8000002900780b */ /* 0x042fe20003f64000 */
[----:B------:R-:W-:Y:S01]  /*0a70*/  FADD R40, R40, 9.9999997473787516356e-06 ;  /* 0x3727c5ac28287421 */ /* 0x000fe20000000000 */
[----:B------:R-:W-:Y:S01]  /*0a80*/  FADD R42, R42, 9.9999997473787516356e-06 ;  /* 0x3727c5ac2a2a7421 */ /* 0x000fe20000000000 */
[----:B------:R-:W-:-:S04]  /*0a90*/  FSETP.GEU.AND P6, PT, R41, 1.175494350822287508e-38, PT ;  /* 0x008000002900780b */ /* 0x000fc80003fce000 */
[----:B------:R-:W-:Y:S08]  /*0aa0*/  MUFU.SQRT R40, R40 ;  /* 0x0000002800287308 */ /* 0x000ff00000002000 */
[----:B------:R1:W5:Y:S01]  /*0ab0*/  MUFU.SQRT R19, R42 ;  /* 0x0000002a00137308 */ /* 0x0003620000002000 */
[----:B--2---:R-:W-:Y:S01]  /*0ac0*/  FSETP.GT.AND P5, PT, R18, 8.50705917302346158658e+37, PT ;  /* 0x7e8000001200780b */ /* 0x004fe20003fa4000 */
[----:B------:R-:W-:Y:S01]  /*0ad0*/  @P3 FMUL R41, R41, 0.25 ;  /* 0x3e80000029293820 */ /* 0x000fe20000400000 */
[----:B-1----:R-:W-:-:S03]  /*0ae0*/  FSEL R42, R16, 1, P3 ;  /* 0x3f800000102a7808 */ /* 0x002fc60001800000 */
[----:B------:R-:W-:Y:S01]  /*0af0*/  @!P6 FMUL R41, R41, 16777216 ;  /* 0x4b8000002929e820 */ /* 0x000fe20000400000 */
[----:B------:R-:W-:Y:S01]  /*0b00*/  FSETP.GEU.AND P2, PT, R18, 1.175494350822287508e-38, PT ;  /* 0x008000001200780b */ /* 0x000fe20003f4e000 */
[----:B------:R-:W-:Y:S01]  /*0b10*/  @!P6 FMUL R42, R42, 16777216 ;  /* 0x4b8000002a2ae820 */ /* 0x000fe20000400000 */
[----:B-----5:R-:W-:Y:S02]  /*0b20*/  FSETP.GT.AND P4, PT, R19, 8.50705917302346158658e+37, PT ;  /* 0x7e8000001300780b */ /* 0x020fe40003f84000 */
[----:B------:R-:W-:-:S03]  /*0b30*/  FSETP.GT.AND P6, PT, R40, 8.50705917302346158658e+37, PT ;  /* 0x7e8000002800780b */ /* 0x000fc60003fc4000 */
[----:B------:R-:W-:Y:S01]  /*0b40*/  @P5 FMUL R18, R18, 0.25 ;  /* 0x3e80000012125820 */ /* 0x000fe20000400000 */
[----:B------:R-:W-:Y:S02]  /*0b50*/  FSEL R44, R16, 1, P5 ;  /* 0x3f800000102c7808 */ /* 0x000fe40002800000 */
[C---:B------:R-:W-:Y:S02]  /*0b60*/  FSETP.GEU.AND P3, PT, R19.reuse, 1.175494350822287508e-38, PT ;  /* 0x008000001300780b */ /* 0x040fe40003f6e000 */
[C---:B------:R-:W-:Y:S01]  /*0b70*/  FSETP.GEU.AND P5, PT, R40.reuse, 1.175494350822287508e-38, PT ;  /* 0x008000002800780b */ /* 0x040fe20003fae000 */
[----:B------:R-:W1:Y:S02]  /*0b80*/  MUFU.RCP R41, R41 ;  /* 0x0000002900297308 */ /* 0x000e640000001000 */
[----:B------:R-:W-:Y:S02]  /*0b90*/  @P4 FMUL R19, R19, 0.25 ;  /* 0x3e80000013134820 */ /* 0x000fe40000400000 */
[----:B------:R-:W-:Y:S01]  /*0ba0*/  @P6 FMUL R40, R40, 0.25 ;  /* 0x3e80000028286820 */ /* 0x000fe20000400000 */
[----:B------:R-:W-:-:S05]  /*0bb0*/  @!P2 FMUL R18, R18, 16777216 ;  /* 0x4b8000001212a820 */ /* 0x000fca0000400000 */
[----:B------:R-:W-:Y:S01]  /*0bc0*/  @!P3 FMUL R19, R19, 16777216 ;  /* 0x4b8000001313b820 */ /* 0x000fe20000400000 */
[----:B---3--:R-:W-:Y:S01]  /*0bd0*/  FADD R17, R37, 9.9999997473787516356e-06 ;  /* 0x3727c5ac25117421 */ /* 0x008fe20000000000 */
[----:B------:R-:W-:Y:S01]  /*0be0*/  @!P5 FMUL R40, R40, 16777216 ;  /* 0x4b8000002828d820 */ /* 0x000fe20000400000 */
[----:B------:R4:W-:Y:S01]  /*0bf0*/  MUFU.RCP R39, R18 ;  /* 0x0000001200277308 */ /* 0x0009e20000001000 */
[----:B-1----:R-:W-:-:S07]  /*0c00*/  FMUL R37, R41, R42 ;  /* 0x0000002a29257220 */ /* 0x002fce0000400000 */
[----:B------:R-:W1:Y:S01]  /*0c10*/  MUFU.SQRT R17, R17 ;  /* 0x0000001100117308 */ /* 0x000e620000002000 */
[----:B------:R-:W-:-:S07]  /*0c20*/  FSEL R45, R16, 1, P6 ;  /* 0x3f800000102d7808 */ /* 0x000fce0003000000 */
[----:B------:R-:W2:Y:S01]  /*0c30*/  MUFU.RCP R19, R19 ;  /* 0x0000001300137308 */ /* 0x000ea20000001000 */
[----:B----4-:R-:W-:-:S07]  /*0c40*/  FADD R18, R38, 9.9999997473787516356e-06 ;  /* 0x3727c5ac26127421 */ /* 0x010fce0000000000 */
[----:B------:R-:W3:Y:S01]  /*0c50*/  MUFU.RCP R40, R40 ;  /* 0x0000002800287308 */ /* 0x000ee20000001000 */
[----:B------:R-:W-:Y:S01]  /*0c60*/  FSEL R42, R16, 1, P4 ;  /* 0x3f800000102a7808 */ /* 0x000fe20002000000 */
[----:B------:R-:W-:-:S06]  /*0c70*/  @!P5 FMUL R45, R45, 16777216 ;  /* 0x4b8000002d2dd820 */ /* 0x000fcc0000400000 */
[----:B------:R-:W4:Y:S01]  /*0c80*/  MUFU.SQRT R18, R18 ;  /* 0x0000001200127308 */ /* 0x000f220000002000 */
[----:B------:R-:W-:Y:S01]  /*0c90*/  @!P3 FMUL R42, R42, 16777216 ;  /* 0x4b8000002a2ab820 */ /* 0x000fe20000400000 */
[----:B------:R-:W-:Y:S01]  /*0ca0*/  FADD R43, R43, 9.9999997473787516356e-06 ;  /* 0x3727c5ac2b2b7421 */ /* 0x000fe20000000000 */
[----:B------:R-:W-:Y:S01]  /*0cb0*/  FADD R41, R36, 9.9999997473787516356e-06 ;  /* 0x3727c5ac24297421 */ /* 0x000fe20000000000 */
[----:B-1----:R-:W-:Y:S01]  /*0cc0*/  FSETP.GT.AND P3, PT, R17, 8.50705917302346158658e+37, PT ;  /* 0x7e8000001100780b */ /* 0x002fe20003f64000 */
[----:B--2---:R-:W-:Y:S01]  /*0cd0*/  FMUL R38, R19, R42 ;  /* 0x0000002a13267220 */ /* 0x004fe20000400000 */
[----:B---3--:R-:W-:Y:S02]  /*0ce0*/  FMUL R36, R40, R45 ;  /* 0x0000002d28247220 */ /* 0x008fe40000400000 */
[----:B------:R-:W1:Y:S01]  /*0cf0*/  MUFU.SQRT R19, R43 ;  /* 0x0000002b00137308 */ /* 0x000e620000002000 */
[----:B------:R-:W-:-:S07]  /*0d00*/  FSETP.GEU.AND P6, PT, R17, 1.175494350822287508e-38, PT ;  /* 0x008000001100780b */ /* 0x000fce0003fce000 */
[----:B------:R2:W3:Y:S01]  /*0d10*/  MUFU.SQRT R45, R41 ;  /* 0x00000029002d7308 */ /* 0x0004e20000002000 */
[----:B----4-:R-:W-:Y:S01]  /*0d20*/  FSETP.GT.AND P5, PT, R18, 8.50705917302346158658e+37, PT ;  /* 0x7e8000001200780b */ /* 0x010fe20003fa4000 */
[----:B------:R-:W-:Y:S01]  /*0d30*/  @P3 FMUL R17, R17, 0.25 ;  /* 0x3e80000011113820 */ /* 0x000fe20000400000 */
[----:B------:R-:W-:Y:S01]  /*0d40*/  FSEL R40, R16, 1, P3 ;  /* 0x3f80000010287808 */ /* 0x000fe20001800000 */
[----:B------:R-:W-:Y:S02]  /*0d50*/  @!P2 FMUL R44, R44, 16777216 ;  /* 0x4b8000002c2ca820 */ /* 0x000fe40000400000 */
[----:B------:R-:W-:Y:S01]  /*0d60*/  @!P6 FMUL R17, R17, 16777216 ;  /* 0x4b8000001111e820 */ /* 0x000fe20000400000 */
[----:B-1----:R-:W-:Y:S01]  /*0d70*/  FSETP.GT.AND P4, PT, R19, 8.50705917302346158658e+37, PT ;  /* 0x7e8000001300780b */ /* 0x002fe20003f84000 */
[----:B------:R-:W-:Y:S01]  /*0d80*/  @!P6 FMUL R40, R40, 16777216 ;  /* 0x4b8000002828e820 */ /* 0x000fe20000400000 */
[----:B------:R-:W-:Y:S02]  /*0d90*/  FSETP.GEU.AND P2, PT, R18, 1.175494350822287508e-38, PT ;  /* 0x008000001200780b */ /* 0x000fe40003f4e000 */
[----:B--2---:R-:W-:-:S02]  /*0da0*/  FSEL R41, R16, 1, P5 ;  /* 0x3f80000010297808 */ /* 0x004fc40002800000 */
[----:B---3--:R-:W-:Y:S01]  /*0db0*/  FSETP.GT.AND P6, PT, R45, 8.50705917302346158658e+37, PT ;  /* 0x7e8000002d00780b */ /* 0x008fe20003fc4000 */
[----:B------:R-:W-:Y:S01]  /*0dc0*/  @P5 FMUL R18, R18, 0.25 ;  /* 0x3e80000012125820 */ /* 0x000fe20000400000 */
[----:B------:R-:W-:Y:S02]  /*0dd0*/  FSETP.GEU.AND P3, PT, R19, 1.175494350822287508e-38, PT ;  /* 0x008000001300780b */ /* 0x000fe40003f6e000 */
[----:B------:R-:W-:Y:S01]  /*0de0*/  FSETP.GEU.AND P5, PT, R45, 1.175494350822287508e-38, PT ;  /* 0x008000002d00780b */ /* 0x000fe20003fae000 */
[----:B------:R-:W1:Y:S02]  /*0df0*/  MUFU.RCP R17, R17 ;  /* 0x0000001100117308 */ /* 0x000e640000001000 */
[----:B------:R-:W-:Y:S02]  /*0e00*/  @P4 FMUL R19, R19, 0.25 ;  /* 0x3e80000013134820 */ /* 0x000fe40000400000 */
[----:B------:R-:W-:-:S04]  /*0e10*/  @!P2 FMUL R18, R18, 16777216 ;  /* 0x4b8000001212a820 */ /* 0x000fc80000400000 */
[----:B------:R-:W-:Y:S02]  /*0e20*/  @P6 FMUL R45, R45, 0.25 ;  /* 0x3e8000002d2d6820 */ /* 0x000fe40000400000 */
[----:B------:R-:W-:Y:S02]  /*0e30*/  @!P3 FMUL R19, R19, 16777216 ;  /* 0x4b8000001313b820 */ /* 0x000fe40000400000 */
[----:B------:R-:W-:Y:S01]  /*0e40*/  @!P5 FMUL R45, R45, 16777216 ;  /* 0x4b8000002d2dd820 */ /* 0x000fe20000400000 */
[----:B------:R-:W-:Y:S02]  /*0e50*/  CS2R R12, SRZ ;  /* 0x00000000000c7805 */ /* 0x000fe4000001ff00 */
[----:B------:R-:W-:Y:S01]  /*0e60*/  CS2R R14, SRZ ;  /* 0x00000000000e7805 */ /* 0x000fe2000001ff00 */
[----:B0-----:R-:W-:Y:S01]  /*0e70*/  IMAD.WIDE R28, R0, 0x4, R28 ;  /* 0x00000004001c7825 */ /* 0x001fe200078e021c */
[----:B------:R-:W0:Y:S03]  /*0e80*/  MUFU.RCP R18, R18 ;  /* 0x0000001200127308 */ /* 0x000e260000001000 */
[----:B-1----:R-:W-:Y:S01]  /*0e90*/  FMUL R40, R17, R40 ;  /* 0x0000002811287220 */ /* 0x002fe20000400000 */
[C---:B------:R-:W-:Y:S01]  /*0ea0*/  FSEL R17, R16.reuse, 1, P4 ;  /* 0x3f80000010117808 */ /* 0x040fe20002000000 */
[----:B------:R-:W2:Y:S03]  /*0eb0*/  @!P1 LDG.E.128 R12, desc[UR4][R28.64] ;  /* 0x000000041c0c9981 */ /* 0x000ea6000c1e1d00 */
[----:B------:R1:W3:Y:S01]  /*0ec0*/  MUFU.RCP R42, R19 ;  /* 0x00000013002a7308 */ /* 0x0002e20000001000 */
[----:B------:R-:W-:-:S07]  /*0ed0*/  FSEL R16, R16, 1, P6 ;  /* 0x3f80000010107808 */ /* 0x000fce0003000000 */
[----:B------:R-:W4:Y:S01]  /*0ee0*/  MUFU.RCP R43, R45 ;  /* 0x0000002d002b7308 */ /* 0x000f220000001000 */
[----:B------:R-:W-:Y:S01]  /*0ef0*/  @!P2 FMUL R41, R41, 16777216 ;  /* 0x4b8000002929a820 */ /* 0x000fe20000400000 */
[----:B------:R-:W-:Y:S01]  /*0f00*/  @!P3 FMUL R17, R17, 16777216 ;  /* 0x4b8000001111b820 */ /* 0x000fe20000400000 */
[----:B------:R-:W-:Y:S02]  /*0f10*/  @!P5 FMUL R16, R16, 16777216 ;  /* 0x4b8000001010d820 */ /* 0x000fe40000400000 */
[----:B0-----:R-:W-:Y:S01]  /*0f20*/  FMUL R41, R18, R41 ;  /* 0x0000002912297220 */ /* 0x001fe20000400000 */
[----:B-1----:R-:W-:Y:S01]  /*0f30*/  CS2R R18, SRZ ;  /* 0x0000000000127805 */ /* 0x002fe2000001ff00 */
[----:B---3--:R-:W-:Y:S01]  /*0f40*/  FMUL R42, R42, R17 ;  /* 0x000000112a2a7220 */ /* 0x008fe20000400000 */
[----:B----4-:R-:W-:Y:S01]  /*0f50*/  FMUL R43, R43, R16 ;  /* 0x000000102b2b7220 */ /* 0x010fe20000400000 */
[----:B------:R-:W-:-:S06]  /*0f60*/  CS2R R16, SRZ ;  /* 0x0000000000107805 */ /* 0x000fcc000001ff00 */
[----:B------:R-:W3:Y:S01]  /*0f70*/  @!P0 LDG.E.128 R16, desc[UR4][R28.64+0x800] ;  /* 0x000800041c108981 */ /* 0x000ee2000c1e1d00 */
[----:B------:R-:W-:Y:S01]  /*0f80*/  FMUL R39, R39, R44 ;  /* 0x0000002c27277220 */ /* 0x000fe20000400000 */
[----:B--2---:R-:W-:Y:S01]  /*0f90*/  FADD R44, -R33, R12 ;  /* 0x0000000c212c7221 */ /* 0x004fe20000000100 */
[----:B------:R-:W-:Y:S02]  /*0fa0*/  FADD R2, -R2, R13 ;  /* 0x0000000d02027221 */ /* 0x000fe40000000100 */
[----:B------:R-:W0:Y:S01]  /*0fb0*/  LDC.64 R12, c[0x0][0x238] ;  /* 0x00008e00ff0c7b82 */ /* 0x000e220000000a00 */
[----:B------:R-:W-:Y:S01]  /*0fc0*/  FADD R3, -R3, R14 ;  /* 0x0000000e03037221 */ /* 0x000fe20000000100 */
[----:B------:R-:W-:Y:S01]  /*0fd0*/  FADD R15, -R4, R15 ;  /* 0x0000000f040f7221 */ /* 0x000fe20000000100 */
[----:B------:R-:W-:Y:S01]  /*0fe0*/  FMUL R37, R37, R44 ;  /* 0x0000002c25257220 */ /* 0x000fe20000400000 */
[----:B------:R-:W-:Y:S01]  /*0ff0*/  FMUL R2, R39, R2 ;  /* 0x0000000227027220 */ /* 0x000fe20000400000 */
[----:B------:R-:W-:Y:S01]  /*1000*/  FMUL R3, R38, R3 ;  /* 0x0000000326037220 */ /* 0x000fe20000400000 */
[----:B------:R-:W-:Y:S01]  /*1010*/  FMUL R36, R36, R15 ;  /* 0x0000000f24247220 */ /* 0x000fe20000400000 */
[----:B------:R-:W-:Y:S01]  /*1020*/  FFMA R9, R37, R9, R26 ;  /* 0x0000000925097223 */ /* 0x000fe2000000001a */
[----:B------:R-:W-:Y:S01]  /*1030*/  FFMA R10, R2, R10, R25 ;  /* 0x0000000a020a7223 */ /* 0x000fe20000000019 */
[----:B------:R-:W-:Y:S01]  /*1040*/  FFMA R30, R3, R11, R30 ;  /* 0x0000000b031e7223 */ /* 0x000fe2000000001e */
[----:B------:R-:W-:-:S02]  /*1050*/  FFMA R20, R36, R20, R27 ;  /* 0x0000001424147223 */ /* 0x000fc4000000001b */
[C---:B------:R-:W-:Y:S02]  /*1060*/  FSETP.GEU.AND P5, PT, R9.reuse, RZ, PT ;  /* 0x000000ff0900720b */ /* 0x040fe40003fae000 */
[----:B------:R-:W-:Y:S02]  /*1070*/  FSETP.GEU.AND P3, PT, R30, RZ, PT ;  /* 0x000000ff1e00720b */ /* 0x000fe40003f6e000 */
[----:B------:R-:W-:Y:S02]  /*1080*/  FSETP.GEU.AND P2, PT, R20, RZ, PT ;  /* 0x000000ff1400720b */ /* 0x000fe40003f4e000 */
[----:B------:R-:W-:Y:S02]  /*1090*/  FSETP.GEU.AND P4, PT, R10, RZ, PT ;  /* 0x000000ff0a00720b */ /* 0x000fe40003f8e000 */
[----:B------:R-:W-:Y:S01]  /*10a0*/  SEL R4, R9, RZ, P5 ;  /* 0x000000ff09047207 */ /* 0x000fe20002800000 */
[----:B0-----:R-:W-:-:S04]  /*10b0*/  IMAD.WIDE R12, R0, 0x4, R12 ;  /* 0x00000004000c7825 */ /* 0x001fc800078e020c */
[----:B---3--:R-:W-:Y:S01]  /*10c0*/  FADD R8, -R8, R19 ;  /* 0x0000001308087221 */ /* 0x008fe20000000100 */
[----:B------:R-:W-:Y:S01]  /*10d0*/  FADD R7, -R7, R18 ;  /* 0x0000001207077221 */ /* 0x000fe20000000100 */
[----:B------:R-:W-:Y:S01]  /*10e0*/  FADD R6, -R6, R17 ;  /* 0x0000001106067221 */ /* 0x000fe20000000100 */
[----:B------:R-:W-:Y:S01]  /*10f0*/  FADD R5, -R5, R16 ;  /* 0x0000001005057221 */ /* 0x000fe20000000100 */
[----:B------:R-:W-:Y:S01]  /*1100*/  FMUL R8, R43, R8 ;  /* 0x000000082b087220 */ /* 0x000fe20000400000 */
[----:B------:R-:W-:Y:S01]  /*1110*/  FMUL R3, R42, R7 ;  /* 0x000000072a037220 */ /* 0x000fe20000400000 */
[----:B------:R-:W-:Y:S01]  /*1120*/  FMUL R2, R41, R6 ;  /* 0x0000000629027220 */ /* 0x000fe20000400000 */
[----:B------:R-:W-:Y:S01]  /*1130*/  FMUL R11, R40, R5 ;  /* 0x00000005280b7220 */ /* 0x000fe20000400000 */
[----:B------:R-:W-:Y:S01]  /*1140*/  SEL R7, R20, RZ, P2 ;  /* 0x000000ff14077207 */ /* 0x000fe20001000000 */
[----:B------:R-:W-:Y:S01]  /*1150*/  FFMA R8, R8, R24, R35 ;  /* 0x0000001808087223 */ /* 0x000fe20000000023 */
[----:B------:R-:W-:Y:S01]  /*1160*/  SEL R6, R30, RZ, P3 ;  /* 0x000000ff1e067207 */ /* 0x000fe20001800000 */
[----:B------:R-:W-:Y:S01]  /*1170*/  FFMA R3, R3, R23, R34 ;  /* 0x0000001703037223 */ /* 0x000fe20000000022 */
[----:B------:R-:W-:Y:S01]  /*1180*/  SEL R5, R10, RZ, P4 ;  /* 0x000000ff0a057207 */ /* 0x000fe20002000000 */
[----:B------:R-:W-:Y:S01]  /*1190*/  FFMA R2, R2, R22, R31 ;  /* 0x0000001602027223 */ /* 0x000fe2000000001f */
[----:B------:R-:W-:-:S02]  /*11a0*/  FFMA R11, R11, R21, R32 ;  /* 0x000000150b0b7223 */ /* 0x000fc40000000020 */
[----:B------:R-:W-:Y:S01]  /*11b0*/  FSETP.GEU.AND P2, PT, R3, RZ, PT ;  /* 0x000000ff0300720b */ /* 0x000fe20003f4e000 */
[----:B------:R0:W-:Y:S01]  /*11c0*/  @!P1 STG.E.128 desc[UR4][R12.64], R4 ;  /* 0x000000040c009986 */ /* 0x0001e2000c101d04 */
[----:B------:R-:W-:Y:S02]  /*11d0*/  FSETP.GEU.AND P1, PT, R8, RZ, PT ;  /* 0x000000ff0800720b */ /* 0x000fe40003f2e000 */
[----:B------:R-:W-:Y:S02]  /*11e0*/  FSETP.GEU.AND P3, PT, R2, RZ, PT ;  /* 0x000000ff0200720b */ /* 0x000fe40003f6e000 */
[----:B------:R-:W-:Y:S02]  /*11f0*/  FSETP.GEU.AND P4, PT, R11, RZ, PT ;  /* 0x000000ff0b00720b */ /* 0x000fe40003f8e000 */
[----:B------:R-:W-:Y:S02]  /*1200*/  SEL R19, R8, RZ, P1 ;  /* 0x000000ff08137207 */ /* 0x000fe40000800000 */
[----:B------:R-:W-:-:S02]  /*1210*/  SEL R18, R3, RZ, P2 ;  /* 0x000000ff03127207 */ /* 0x000fc40001000000 */
[----:B------:R-:W-:Y:S02]  /*1220*/  SEL R17, R2, RZ, P3 ;  /* 0x000000ff02117207 */ /* 0x000fe40001800000 */
[----:B------:R-:W-:Y:S01]  /*1230*/  SEL R16, R11, RZ, P4 ;  /* 0x000000ff0b107207 */ /* 0x000fe20002000000 */
[----:B0-----:R-:W-:Y:S06]  /*1240*/  @P0 EXIT ;  /* 0x000000000000094d */ /* 0x001fec0003800000 */
[----:B------:R-:W-:Y:S01]  /*1250*/  STG.E.128 desc[UR4][R12.64+0x800], R16 ;  /* 0x000800100c007986 */ /* 0x000fe2000c101d04 */
[----:B------:R-:W-:Y:S05]  /*1260*/  EXIT ;  /* 0x000000000000794d */ /* 0x000fea0003800000 */
.L_x_0:
[----:B------:R-:W-:-:S00]  /*1270*/  BRA `(.L_x_0) ;  /* 0xfffffffc00fc7947 */ /* 0x000fc0000383ffff */
[----:B------:R-:W-:-:S00]  /*1280*/  NOP ;  /* 0x0000000000007918 */ /* 0x000fc00000000000 */
[----:B------:R-:W-:-:S00]  /*1290*/  NOP ;  /* 0x0000000000007918 */ /* 0x000fc00000000000 */
[----:B------:R-:W-:-:S00]  /*12a0*/  NOP ;  /* 0x0000000000007918 */ /* 0x000fc00000000000 */
[----:B------:R-:W-:-:S00]  /*12b0*/  NOP ;  /* 0x0000000000007918 */ /* 0x000fc00000000000 */
[----:B------:R-:W-:-:S00]  /*12c0*/  NOP ;  /* 0x0000000000007918 */ /* 0x000fc00000000000 */
[----:B------:R-:W-:-:S00]  /*12d0*/  NOP ;  /* 0x0000000000007918 */ /* 0x000fc00000000000 */
[----:B------:R-:W-:-:S00]  /*12e0*/  NOP ;  /* 0x0000000000007918 */ /* 0x000fc00000000000 */
[----:B------:R-:W-:-:S00]  /*12f0*/  NOP ;  /* 0x0000000000007918 */ /* 0x000fc00000000000 */
.L_x_1:


//--------------------- .nv.global.init           --------------------------
	.section	.nv.global.init,"aw",@progbits
.nv.global.init:
	.type		_$_str,@object
	.size		_$_str,(_$_str_$_2 - _$_str)
_$_str:
        /*0000*/ 	.byte	0x5f, 0x5f, 0x43, 0x55, 0x44, 0x41, 0x5f, 0x46, 0x54, 0x5a, 0x00
	.type		_$_str_$_2,@object
	.size		_$_str_$_2,(.L_1 - _$_str_$_2)
_$_str_$_2:
        /*000b*/ 	.byte	0x5f, 0x5f, 0x43, 0x55, 0x44, 0x41, 0x5f, 0x50, 0x52, 0x45, 0x43, 0x5f, 0x53, 0x51, 0x52, 0x54
        /*001b*/ 	.byte	0x00
.L_1:


//--------------------- .nv.constant0.triton_poi_fused__native_batch_norm_legit_no_training_relu_0 --------------------------
	.section	.nv.constant0.triton_poi_fused__native_batch_norm_legit_no_training_relu_0,"a",@progbits
	.sectionflags	@""
	.align	4
.nv.constant0.triton_poi_fused__native_batch_norm_legit_no_training_relu_0:
	.zero		580
